//
// Generated by NVIDIA NVVM Compiler
//
// Compiler Build ID: CL-36424714
// Cuda compilation tools, release 13.0, V13.0.88
// Based on NVVM 20.0.0
//

.version 9.0
.target sm_100
.address_size 64

	// .globl	_Z6min_cuPKiiPi
// _ZZ6min_cuPKiiPiE3res has been demoted

.visible .entry _Z6min_cuPKiiPi(
	.param .u64 .ptr .align 1 _Z6min_cuPKiiPi_param_0,
	.param .u32 _Z6min_cuPKiiPi_param_1,
	.param .u64 .ptr .align 1 _Z6min_cuPKiiPi_param_2
)
{
	.reg .pred 	%p<3>;
	.reg .b32 	%r<9>;
	.reg .b64 	%rd<9>;
	// demoted variable
	.shared .align 4 .u32 _ZZ6min_cuPKiiPiE3res;
	ld.param.u64 	%rd2, [_Z6min_cuPKiiPi_param_0];
	ld.param.u32 	%r2, [_Z6min_cuPKiiPi_param_1];
	ld.param.u64 	%rd1, [_Z6min_cuPKiiPi_param_2];
	cvta.to.global.u64 	%rd3, %rd2;
	mov.b32 	%r3, 0;
	st.shared.u32 	[_ZZ6min_cuPKiiPiE3res], %r3;
	mov.u32 	%r1, %ctaid.x;
	mov.u32 	%r4, %tid.x;
	bar.sync 	0;
	mul.wide.u32 	%rd4, %r1, 4;
	add.s64 	%rd5, %rd3, %rd4;
	ld.global.u32 	%r5, [%rd5];
	mul.wide.u32 	%rd6, %r4, 4;
	add.s64 	%rd7, %rd3, %rd6;
	ld.global.u32 	%r6, [%rd7];
	setp.gt.s32 	%p1, %r5, %r6;
	@%p1 bra 	$L__BB0_2;
	atom.shared.add.u32 	%r7, [_ZZ6min_cuPKiiPiE3res], 1;
$L__BB0_2:
	bar.sync 	0;
	ld.shared.u32 	%r8, [_ZZ6min_cuPKiiPiE3res];
	setp.ne.s32 	%p2, %r8, %r2;
	@%p2 bra 	$L__BB0_4;
	cvta.to.global.u64 	%rd8, %rd1;
	st.global.u32 	[%rd8], %r1;
$L__BB0_4:
	ret;

}


// ===== COMPILED SASS (sm_100) =====

	.target	sm_100

	.elftype	@"ET_EXEC"


//--------------------- .note.nv.tkinfo           --------------------------
	.section	.note.nv.tkinfo,"",@"SHT_NOTE"
	.sectionflags	@"SHF_NOTE_NV_TKINFO"
	.tkinfo
        /*0018*/ 	.word	0x00000002
        /*0030*/ 	.string	""
        /*0030*/ 	.string	"ptxas"
        /*0030*/ 	.string	"Cuda compilation tools, release 13.0, V13.0.88"
        /*0030*/ 	.string	"Build cuda_13.0.r13.0/compiler.36424714_0"
        /*0030*/ 	.string	"-arch sm_100 -m 64 "



//--------------------- .note.nv.cuinfo           --------------------------
	.section	.note.nv.cuinfo,"",@"SHT_NOTE"
	.sectionflags	@"SHF_NOTE_NV_CUINFO"
        /*0018*/ 	.short	0x0002
        /*001a*/ 	.short	0x0064
        /*001c*/ 	.short	0x0082
	.zero		2


//--------------------- .nv.info                  --------------------------
	.section	.nv.info,"",@"SHT_CUDA_INFO"
	.align	4


	//----- nvinfo : EIATTR_REGCOUNT
	.align		4
        /*0000*/ 	.byte	0x04, 0x2f
        /*0002*/ 	.short	(.L_1 - .L_0)
	.align		4
.L_0:
        /*0004*/ 	.word	index@(_Z6min_cuPKiiPi)
        /*0008*/ 	.word	0x0000000c


	//----- nvinfo : EIATTR_FRAME_SIZE
	.align		4
.L_1:
        /*000c*/ 	.byte	0x04, 0x11
        /*000e*/ 	.short	(.L_3 - .L_2)
	.align		4
.L_2:
        /*0010*/ 	.word	index@(_Z6min_cuPKiiPi)
        /*0014*/ 	.word	0x00000000


	//----- nvinfo : EIATTR_MIN_STACK_SIZE
	.align		4
.L_3:
        /*0018*/ 	.byte	0x04, 0x12
        /*001a*/ 	.short	(.L_5 - .L_4)
	.align		4
.L_4:
        /*001c*/ 	.word	index@(_Z6min_cuPKiiPi)
        /*0020*/ 	.word	0x00000000
.L_5:


//--------------------- .nv.compat                --------------------------
	.section	.nv.compat,"",@"SHT_CUDA_COMPAT_INFO"
	.align	4
        /*0000*/ 	.byte	0x02, 0x09, 0x00, 0x00, 0x02, 0x02, 0x01, 0x00, 0x02, 0x05, 0x05, 0x00, 0x03, 0x07, 0x01, 0x01
        /*0010*/ 	.byte	0x02, 0x03, 0x00, 0x00, 0x02, 0x06, 0x01, 0x00, 0x04, 0x0b, 0x08, 0x00, 0x09, 0x00, 0x00, 0x00
        /*0020*/ 	.byte	0x00, 0x00, 0x00, 0x00


//--------------------- .nv.info._Z6min_cuPKiiPi  --------------------------
	.section	.nv.info._Z6min_cuPKiiPi,"",@"SHT_CUDA_INFO"
	.sectionflags	@""
	.align	4


	//----- nvinfo : EIATTR_CUDA_API_VERSION
	.align		4
        /*0000*/ 	.byte	0x04, 0x37
        /*0002*/ 	.short	(.L_7 - .L_6)
.L_6:
        /*0004*/ 	.word	0x00000082


	//----- nvinfo : EIATTR_KPARAM_INFO
	.align		4
.L_7:
        /*0008*/ 	.byte	0x04, 0x17
        /*000a*/ 	.short	(.L_9 - .L_8)
.L_8:
        /*000c*/ 	.word	0x00000000
        /*0010*/ 	.short	0x0002
        /*0012*/ 	.short	0x0010
        /*0014*/ 	.byte	0x00, 0xf5, 0x21, 0x00


	//----- nvinfo : EIATTR_KPARAM_INFO
	.align		4
.L_9:
        /*0018*/ 	.byte	0x04, 0x17
        /*001a*/ 	.short	(.L_11 - .L_10)
.L_10:
        /*001c*/ 	.word	0x00000000
        /*0020*/ 	.short	0x0001
        /*0022*/ 	.short	0x0008
        /*0024*/ 	.byte	0x00, 0xf0, 0x11, 0x00


	//----- nvinfo : EIATTR_KPARAM_INFO
	.align		4
.L_11:
        /*0028*/ 	.byte	0x04, 0x17
        /*002a*/ 	.short	(.L_13 - .L_12)
.L_12:
        /*002c*/ 	.word	0x00000000
        /*0030*/ 	.short	0x0000
        /*0032*/ 	.short	0x0000
        /*0034*/ 	.byte	0x00, 0xf5, 0x21, 0x00


	//----- nvinfo : EIATTR_SPARSE_MMA_MASK
	.align		4
.L_13:
        /*0038*/ 	.byte	0x03, 0x50
        /*003a*/ 	.short	0x0000


	//----- nvinfo : EIATTR_MAXREG_COUNT
	.align		4
        /*003c*/ 	.byte	0x03, 0x1b
        /*003e*/ 	.short	0x00ff


	//----- nvinfo : EIATTR_NUM_BARRIERS
	.align		4
        /*0040*/ 	.byte	0x02, 0x4c
        /*0042*/ 	.byte	0x01
	.zero		1


	//----- nvinfo : EIATTR_MERCURY_ISA_VERSION
	.align		4
        /*0044*/ 	.byte	0x03, 0x5f
        /*0046*/ 	.short	0x0101


	//----- nvinfo : EIATTR_VRC_CTA_INIT_COUNT
	.align		4
        /*0048*/ 	.byte	0x02, 0x4a
	.zero		1
	.zero		1


	//----- nvinfo : EIATTR_EXIT_INSTR_OFFSETS
	.align		4
        /*004c*/ 	.byte	0x04, 0x1c
        /*004e*/ 	.short	(.L_15 - .L_14)


	//   ....[0]....
.L_14:
        /*0050*/ 	.word	0x00000170


	//   ....[1]....
        /*0054*/ 	.word	0x000001a0


	//----- nvinfo : EIATTR_CRS_STACK_SIZE
	.align		4
.L_15:
        /*0058*/ 	.byte	0x04, 0x1e
        /*005a*/ 	.short	(.L_17 - .L_16)
.L_16:
        /*005c*/ 	.word	0x00000000


	//----- nvinfo : EIATTR_CBANK_PARAM_SIZE
	.align		4
.L_17:
        /*0060*/ 	.byte	0x03, 0x19
        /*0062*/ 	.short	0x0018


	//----- nvinfo : EIATTR_PARAM_CBANK
	.align		4
        /*0064*/ 	.byte	0x04, 0x0a
        /*0066*/ 	.short	(.L_19 - .L_18)
	.align		4
.L_18:
        /*0068*/ 	.word	index@(.nv.constant0._Z6min_cuPKiiPi)
        /*006c*/ 	.short	0x0380
        /*006e*/ 	.short	0x0018


	//----- nvinfo : EIATTR_SW_WAR
	.align		4
.L_19:
        /*0070*/ 	.byte	0x04, 0x36
        /*0072*/ 	.short	(.L_21 - .L_20)
.L_20:
        /*0074*/ 	.word	0x00000008
.L_21:


//--------------------- .nv.callgraph             --------------------------
	.section	.nv.callgraph,"",@"SHT_CUDA_CALLGRAPH"
	.align	4
	.sectionentsize	8
	.align		4
        /*0000*/ 	.word	0x00000000
	.align		4
        /*0004*/ 	.word	0xffffffff
	.align		4
        /*0008*/ 	.word	0x00000000
	.align		4
        /*000c*/ 	.word	0xfffffffe
	.align		4
        /*0010*/ 	.word	0x00000000
	.align		4
        /*0014*/ 	.word	0xfffffffd
	.align		4
        /*0018*/ 	.word	0x00000000
	.align		4
        /*001c*/ 	.word	0xfffffffc


//--------------------- .text._Z6min_cuPKiiPi     --------------------------
	.section	.text._Z6min_cuPKiiPi,"ax",@progbits
	.align	128
        .global         _Z6min_cuPKiiPi
        .type           _Z6min_cuPKiiPi,@function
        .size           _Z6min_cuPKiiPi,(.L_x_3 - _Z6min_cuPKiiPi)
        .other          _Z6min_cuPKiiPi,@"STO_CUDA_ENTRY STV_DEFAULT"
_Z6min_cuPKiiPi:
.text._Z6min_cuPKiiPi:
[----:B------:R-:W-:Y:S08]  /*0000*/  LDC R1, c[0x0][0x37c] ;  /* 0x0000df00ff017b82 */ /* 0x000ff00000000800 */
[----:B------:R-:W0:Y:S01]  /*0010*/  S2UR UR5, SR_CgaCtaId ;  /* 0x00000000000579c3 */ /* 0x000e220000008800 */
[----:B------:R-:W1:Y:S01]  /*0020*/  S2R R7, SR_CTAID.X ;  /* 0x0000000000077919 */ /* 0x000e620000002500 */
[----:B------:R-:W-:Y:S01]  /*0030*/  UMOV UR4, 0x400 ;  /* 0x0000040000047882 */ /* 0x000fe20000000000 */
[----:B------:R-:W2:Y:S01]  /*0040*/  LDCU.64 UR6, c[0x0][0x358] ;  /* 0x00006b00ff0677ac */ /* 0x000ea20008000a00 */
[----:B------:R-:W3:Y:S04]  /*0050*/  S2R R9, SR_TID.X ;  /* 0x0000000000097919 */ /* 0x000ee80000002100 */
[----:B------:R-:W1:Y:S01]  /*0060*/  LDC.64 R4, c[0x0][0x380] ;  /* 0x0000e000ff047b82 */ /* 0x000e620000000a00 */
[----:B0-----:R-:W-:-:S09]  /*0070*/  ULEA UR4, UR5, UR4, 0x18 ;  /* 0x0000000405047291 */ /* 0x001fd2000f8ec0ff */
[----:B------:R-:W-:Y:S01]  /*0080*/  STS [UR4], RZ ;  /* 0x000000ffff007988 */ /* 0x000fe20008000804 */
[--C-:B-1----:R-:W-:Y:S01]  /*0090*/  IMAD.WIDE.U32 R2, R7, 0x4, R4.reuse ;  /* 0x0000000407027825 */ /* 0x102fe200078e0004 */
[----:B------:R-:W-:Y:S03]  /*00a0*/  BAR.SYNC.DEFER_BLOCKING 0x0 ;  /* 0x0000000000007b1d */ /* 0x000fe60000010000 */
[----:B---3--:R-:W-:-:S03]  /*00b0*/  IMAD.WIDE.U32 R4, R9, 0x4, R4 ;  /* 0x0000000409047825 */ /* 0x008fc600078e0004 */
[----:B--2---:R-:W2:Y:S04]  /*00c0*/  LDG.E R2, desc[UR6][R2.64] ;  /* 0x0000000602027981 */ /* 0x004ea8000c1e1900 */
[----:B------:R-:W2:Y:S01]  /*00d0*/  LDG.E R5, desc[UR6][R4.64] ;  /* 0x0000000604057981 */ /* 0x000ea2000c1e1900 */
[----:B------:R-:W-:Y:S01]  /*00e0*/  BSSY.RECONVERGENT B0, `(.L_x_0) ;  /* 0x0000004000007945 */ /* 0x000fe20003800200 */
[----:B--2---:R-:W-:-:S13]  /*00f0*/  ISETP.GT.AND P0, PT, R2, R5, PT ;  /* 0x000000050200720c */ /* 0x004fda0003f04270 */
[----:B------:R-:W-:Y:S05]  /*0100*/  @P0 BRA `(.L_x_1) ;  /* 0x0000000000040947 */ /* 0x000fea0003800000 */
[----:B------:R-:W-:Y:S01]  /*0110*/  ATOMS.POPC.INC.32 RZ, [UR4] ;  /* 0x00000000ffff7f8c */ /* 0x000fe2000d800004 */
.L_x_1:
[----:B------:R-:W-:Y:S05]  /*0120*/  BSYNC.RECONVERGENT B0 ;  /* 0x0000000000007941 */ /* 0x000fea0003800200 */
.L_x_0:
[----:B------:R-:W-:Y:S06]  /*0130*/  BAR.SYNC.DEFER_BLOCKING 0x0 ;  /* 0x0000000000007b1d */ /* 0x000fec0000010000 */
[----:B------:R-:W0:Y:S01]  /*0140*/  LDCU UR5, c[0x0][0x388] ;  /* 0x00007100ff0577ac */ /* 0x000e220008000800 */
[----:B------:R-:W0:Y:S02]  /*0150*/  LDS R0, [UR4] ;  /* 0x00000004ff007984 */ /* 0x000e240008000800 */
[----:B0-----:R-:W-:-:S13]  /*0160*/  ISETP.NE.AND P0, PT, R0, UR5, PT ;  /* 0x0000000500007c0c */ /* 0x001fda000bf05270 */
[----:B------:R-:W-:Y:S05]  /*0170*/  @P0 EXIT ;  /* 0x000000000000094d */ /* 0x000fea0003800000 */
[----:B------:R-:W0:Y:S02]  /*0180*/  LDC.64 R2, c[0x0][0x390] ;  /* 0x0000e400ff027b82 */ /* 0x000e240000000a00 */
[----:B0-----:R-:W-:Y:S01]  /*0190*/  STG.E desc[UR6][R2.64], R7 ;  /* 0x0000000702007986 */ /* 0x001fe2000c101906 */
[----:B------:R-:W-:Y:S05]  /*01a0*/  EXIT ;  /* 0x000000000000794d */ /* 0x000fea0003800000 */
.L_x_2:
[----:B------:R-:W-:-:S00]  /*01b0*/  BRA `(.L_x_2) ;  /* 0xfffffffc00fc7947 */ /* 0x000fc0000383ffff */
[----:B------:R-:W-:-:S00]  /*01c0*/  NOP ;  /* 0x0000000000007918 */ /* 0x000fc00000000000 */
        /* <DEDUP_REMOVED lines=11> */
.L_x_3:


//--------------------- .nv.shared._Z6min_cuPKiiPi --------------------------
	.section	.nv.shared._Z6min_cuPKiiPi,"aw",@nobits
	.sectionflags	@""
	.align	4
.nv.shared._Z6min_cuPKiiPi:
	.zero		1028


//--------------------- .nv.shared.reserved.0     --------------------------
	.section	.nv.shared.reserved.0,"aw",@nobits
	.weak		__nv_reservedSMEM_offset_0_alias
	.size		__nv_reservedSMEM_offset_0_alias, 0, 64
	.other		__nv_reservedSMEM_offset_0_alias,@"STO_CUDA_RESERVED_SHARED STV_DEFAULT"
__nv_reservedSMEM_offset_0_alias:
	.zero		0
	.zero		64


//--------------------- .nv.constant0._Z6min_cuPKiiPi --------------------------
	.section	.nv.constant0._Z6min_cuPKiiPi,"a",@progbits
	.sectionflags	@""
	.align	4
.nv.constant0._Z6min_cuPKiiPi:
	.zero		920


//--------------------- SYMBOLS --------------------------

	.type		.nv.reservedSmem.offset0,@object
	.size		.nv.reservedSmem.offset0,0x4
	.type		.nv.reservedSmem.cap,@object
	.size		.nv.reservedSmem.cap,0x4
